	.headerflags	@"EF_CUDA_TEXMODE_UNIFIED EF_CUDA_64BIT_ADDRESS EF_CUDA_ACCELERATORS EF_CUDA_SM90 EF_CUDA_VIRTUAL_SM(EF_CUDA_SM90)"
	.elftype	@"ET_EXEC"


//--------------------- .nv.info                  --------------------------
	.section	.nv.info,"",@"SHT_CUDA_INFO"
	.align	4


	//----- nvinfo : EIATTR_REGCOUNT
	.align		4
        /*0000*/ 	.byte	0x04, 0x2f
        /*0002*/ 	.short	(.L_1 - .L_0)
	.align		4
.L_0:
        /*0004*/ 	.word	index@(triton_poi_fused__to_copy_add_arange_mul_18)
        /*0008*/ 	.word	0x00000009


	//----- nvinfo : EIATTR_MIN_STACK_SIZE
	.align		4
.L_1:
        /*000c*/ 	.byte	0x04, 0x12
        /*000e*/ 	.short	(.L_3 - .L_2)
	.align		4
.L_2:
        /*0010*/ 	.word	index@(triton_poi_fused__to_copy_add_arange_mul_18)
        /*0014*/ 	.word	0x00000000


	//----- nvinfo : EIATTR_FRAME_SIZE
	.align		4
.L_3:
        /*0018*/ 	.byte	0x04, 0x11
        /*001a*/ 	.short	(.L_5 - .L_4)
	.align		4
.L_4:
        /*001c*/ 	.word	index@(triton_poi_fused__to_copy_add_arange_mul_18)
        /*0020*/ 	.word	0x00000000


	//----- nvinfo : EIATTR_MIN_STACK_SIZE
	.align		4
.L_5:
        /*0024*/ 	.byte	0x04, 0x12
        /*0026*/ 	.short	(.L_7 - .L_6)
	.align		4
.L_6:
        /*0028*/ 	.word	index@(triton_poi_fused__to_copy_add_arange_mul_18)
        /*002c*/ 	.word	0x00000000
.L_7:


//--------------------- .nv.info.triton_poi_fused__to_copy_add_arange_mul_18 --------------------------
	.section	.nv.info.triton_poi_fused__to_copy_add_arange_mul_18,"",@"SHT_CUDA_INFO"
	.sectionflags	@""
	.align	4


	//----- nvinfo : EIATTR_CUDA_API_VERSION
	.align		4
        /*0000*/ 	.byte	0x04, 0x37
        /*0002*/ 	.short	(.L_9 - .L_8)
.L_8:
        /*0004*/ 	.word	0x0000007c


	//----- nvinfo : EIATTR_KPARAM_INFO
	.align		4
.L_9:
        /*0008*/ 	.byte	0x04, 0x17
        /*000a*/ 	.short	(.L_11 - .L_10)
.L_10:
        /*000c*/ 	.word	0x00000000
        /*0010*/ 	.short	0x0001
        /*0012*/ 	.short	0x0008
        /*0014*/ 	.byte	0x00, 0xf0, 0x11, 0x00


	//----- nvinfo : EIATTR_KPARAM_INFO
	.align		4
.L_11:
        /*0018*/ 	.byte	0x04, 0x17
        /*001a*/ 	.short	(.L_13 - .L_12)
.L_12:
        /*001c*/ 	.word	0x00000000
        /*0020*/ 	.short	0x0000
        /*0022*/ 	.short	0x0000
        /*0024*/ 	.byte	0x00, 0xf4, 0x21, 0x00


	//----- nvinfo : EIATTR_SPARSE_MMA_MASK
	.align		4
.L_13:
        /*0028*/ 	.byte	0x03, 0x50
        /*002a*/ 	.short	0x0000


	//----- nvinfo : EIATTR_MAXREG_COUNT
	.align		4
        /*002c*/ 	.byte	0x03, 0x1b
        /*002e*/ 	.short	0x00ff


	//----- nvinfo : EIATTR_EXIT_INSTR_OFFSETS
	.align		4
        /*0030*/ 	.byte	0x04, 0x1c
        /*0032*/ 	.short	(.L_15 - .L_14)


	//   ....[0]....
.L_14:
        /*0034*/ 	.word	0x000000d0


	//   ....[1]....
        /*0038*/ 	.word	0x00000100


	//----- nvinfo : EIATTR_REQNTID
	.align		4
.L_15:
        /*003c*/ 	.byte	0x04, 0x10
        /*003e*/ 	.short	(.L_17 - .L_16)
.L_16:
        /*0040*/ 	.word	0x00000020
        /*0044*/ 	.word	0x00000001
        /*0048*/ 	.word	0x00000001


	//----- nvinfo : EIATTR_CBANK_PARAM_SIZE
	.align		4
.L_17:
        /*004c*/ 	.byte	0x03, 0x19
        /*004e*/ 	.short	0x000c


	//----- nvinfo : EIATTR_PARAM_CBANK
	.align		4
        /*0050*/ 	.byte	0x04, 0x0a
        /*0052*/ 	.short	(.L_19 - .L_18)
	.align		4
.L_18:
        /*0054*/ 	.word	index@(.nv.constant0.triton_poi_fused__to_copy_add_arange_mul_18)
        /*0058*/ 	.short	0x0210
        /*005a*/ 	.short	0x000c


	//----- nvinfo : EIATTR_SW_WAR
	.align		4
.L_19:
        /*005c*/ 	.byte	0x04, 0x36
        /*005e*/ 	.short	(.L_21 - .L_20)
.L_20:
        /*0060*/ 	.word	0x00000008
.L_21:


//--------------------- .nv.callgraph             --------------------------
	.section	.nv.callgraph,"",@"SHT_CUDA_CALLGRAPH"
	.align	4
	.sectionentsize	8
	.align		4
        /*0000*/ 	.word	0x00000000
	.align		4
        /*0004*/ 	.word	0xffffffff
	.align		4
        /*0008*/ 	.word	0x00000000
	.align		4
        /*000c*/ 	.word	0xfffffffe
	.align		4
        /*0010*/ 	.word	0x00000000
	.align		4
        /*0014*/ 	.word	0xfffffffd
	.align		4
        /*0018*/ 	.word	0x00000000
	.align		4
        /*001c*/ 	.word	0xfffffffc


//--------------------- .text.triton_poi_fused__to_copy_add_arange_mul_18 --------------------------
	.section	.text.triton_poi_fused__to_copy_add_arange_mul_18,"ax",@progbits
	.align	128
        .global         triton_poi_fused__to_copy_add_arange_mul_18
        .type           triton_poi_fused__to_copy_add_arange_mul_18,@function
        .size           triton_poi_fused__to_copy_add_arange_mul_18,(.L_x_1 - triton_poi_fused__to_copy_add_arange_mul_18)
        .other          triton_poi_fused__to_copy_add_arange_mul_18,@"STO_CUDA_ENTRY STV_DEFAULT"
triton_poi_fused__to_copy_add_arange_mul_18:
.text.triton_poi_fused__to_copy_add_arange_mul_18:
[----:B------:R-:W0:Y:S02]  /*0000*/  LDC R1, c[0x0][0x28] ;  /* 0x00000a00ff017b82 */ /* 0x000e240000000800 */
[----:B------:R-:W1:Y:S01]  /*0010*/  S2R R6, SR_TID.X ;  /* 0x0000000000067919 */ /* 0x000e620000002100 */
[----:B------:R-:W2:Y:S01]  /*0020*/  LDC.64 R2, c[0x0][0x210] ;  /* 0x00008400ff027b82 */ /* 0x000ea20000000a00 */
[----:B------:R-:W3:Y:S01]  /*0030*/  S2R R5, SR_CTAID.X ;  /* 0x0000000000057919 */ /* 0x000ee20000002500 */
[C---:B-1----:R-:W-:Y:S02]  /*0040*/  LOP3.LUT R0, R6.reuse, 0xf, RZ, 0xc0, !PT ;  /* 0x0000000f06007812 */ /* 0x042fe400078ec0ff */
[----:B------:R-:W-:-:S03]  /*0050*/  LOP3.LUT P0, RZ, R6, 0x10, RZ, 0xc0, !PT ;  /* 0x0000001006ff7812 */ /* 0x000fc6000780c0ff */
[----:B---3--:R-:W-:-:S04]  /*0060*/  IMAD R5, R5, 0x10, R0 ;  /* 0x0000001005057824 */ /* 0x008fc800078e0200 */
[C---:B--2---:R-:W-:Y:S01]  /*0070*/  IMAD.WIDE R2, R5.reuse, 0x8, R2 ;  /* 0x0000000805027825 */ /* 0x044fe200078e0202 */
[----:B------:R-:W-:Y:S02]  /*0080*/  I2FP.F32.S32 R0, R5 ;  /* 0x0000000500007245 */ /* 0x000fe40000201400 */
[----:B------:R-:W-:-:S03]  /*0090*/  ISETP.LT.AND P0, PT, R5, 0x10, !P0 ;  /* 0x000000100500780c */ /* 0x000fc60004701270 */
[----:B------:R-:W-:-:S04]  /*00a0*/  FMUL R0, R0, 0.5 ;  /* 0x3f00000000007820 */ /* 0x000fc80000400000 */
[----:B------:R-:W1:Y:S02]  /*00b0*/  F2I.TRUNC.NTZ R4, R0 ;  /* 0x0000000000047305 */ /* 0x000e64000020f100 */
[----:B-1----:R-:W-:-:S04]  /*00c0*/  SHF.R.S32.HI R5, RZ, 0x1f, R4 ;  /* 0x0000001fff057819 */ /* 0x002fc80000011404 */
[----:B------:R-:W-:Y:S05]  /*00d0*/  @!P0 EXIT ;  /* 0x000000000000894d */ /* 0x000fea0003800000 */
[----:B------:R-:W-:Y:S02]  /*00e0*/  ULDC.64 UR4, c[0x0][0x208] ;  /* 0x0000820000047ab9 */ /* 0x000fe40000000a00 */
[----:B------:R-:W-:Y:S01]  /*00f0*/  STG.E.64 desc[UR4][R2.64], R4 ;  /* 0x0000000402007986 */ /* 0x000fe2000c101b04 */
[----:B------:R-:W-:Y:S05]  /*0100*/  EXIT ;  /* 0x000000000000794d */ /* 0x000fea0003800000 */
.L_x_0:
[----:B------:R-:W-:-:S00]  /*0110*/  BRA `(.L_x_0) ;  /* 0xfffffffc00fc7947 */ /* 0x000fc0000383ffff */
[----:B------:R-:W-:-:S00]  /*0120*/  NOP ;  /* 0x0000000000007918 */ /* 0x000fc00000000000 */
        /* <DEDUP_REMOVED lines=13> */
.L_x_1:


//--------------------- .nv.constant0.triton_poi_fused__to_copy_add_arange_mul_18 --------------------------
	.section	.nv.constant0.triton_poi_fused__to_copy_add_arange_mul_18,"a",@progbits
	.sectionflags	@""
	.align	4
.nv.constant0.triton_poi_fused__to_copy_add_arange_mul_18:
	.zero		540
